//
// Generated by NVIDIA NVVM Compiler
//
// Compiler Build ID: CL-36424714
// Cuda compilation tools, release 13.0, V13.0.88
// Based on NVVM 20.0.0
//

.version 9.0
.target sm_100
.address_size 64

	// .globl	_Z10reluKernelPfi

.visible .entry _Z10reluKernelPfi(
	.param .u64 .ptr .align 1 _Z10reluKernelPfi_param_0,
	.param .u32 _Z10reluKernelPfi_param_1
)
{
	.reg .pred 	%p<3>;
	.reg .b32 	%r<7>;
	.reg .b32 	%f<2>;
	.reg .b64 	%rd<5>;

	ld.param.u64 	%rd2, [_Z10reluKernelPfi_param_0];
	ld.param.u32 	%r2, [_Z10reluKernelPfi_param_1];
	mov.u32 	%r3, %ctaid.x;
	mov.u32 	%r4, %ntid.x;
	mov.u32 	%r5, %tid.x;
	mad.lo.s32 	%r1, %r3, %r4, %r5;
	setp.ge.s32 	%p1, %r1, %r2;
	@%p1 bra 	$L__BB0_3;
	cvta.to.global.u64 	%rd3, %rd2;
	mul.wide.s32 	%rd4, %r1, 4;
	add.s64 	%rd1, %rd3, %rd4;
	ld.global.f32 	%f1, [%rd1];
	setp.geu.f32 	%p2, %f1, 0f00000000;
	@%p2 bra 	$L__BB0_3;
	mov.b32 	%r6, 0;
	st.global.u32 	[%rd1], %r6;
$L__BB0_3:
	ret;

}


// ===== COMPILED SASS (sm_100) =====

	.target	sm_100

	.elftype	@"ET_EXEC"


//--------------------- .note.nv.tkinfo           --------------------------
	.section	.note.nv.tkinfo,"",@"SHT_NOTE"
	.sectionflags	@"SHF_NOTE_NV_TKINFO"
	.tkinfo
        /*0018*/ 	.word	0x00000002
        /*0030*/ 	.string	""
        /*0030*/ 	.string	"ptxas"
        /*0030*/ 	.string	"Cuda compilation tools, release 13.0, V13.0.88"
        /*0030*/ 	.string	"Build cuda_13.0.r13.0/compiler.36424714_0"
        /*0030*/ 	.string	"-arch sm_100 -m 64 "



//--------------------- .note.nv.cuinfo           --------------------------
	.section	.note.nv.cuinfo,"",@"SHT_NOTE"
	.sectionflags	@"SHF_NOTE_NV_CUINFO"
        /*0018*/ 	.short	0x0002
        /*001a*/ 	.short	0x0064
        /*001c*/ 	.short	0x0082
	.zero		2


//--------------------- .nv.info                  --------------------------
	.section	.nv.info,"",@"SHT_CUDA_INFO"
	.align	4


	//----- nvinfo : EIATTR_REGCOUNT
	.align		4
        /*0000*/ 	.byte	0x04, 0x2f
        /*0002*/ 	.short	(.L_1 - .L_0)
	.align		4
.L_0:
        /*0004*/ 	.word	index@(_Z10reluKernelPfi)
        /*0008*/ 	.word	0x00000008


	//----- nvinfo : EIATTR_FRAME_SIZE
	.align		4
.L_1:
        /*000c*/ 	.byte	0x04, 0x11
        /*000e*/ 	.short	(.L_3 - .L_2)
	.align		4
.L_2:
        /*0010*/ 	.word	index@(_Z10reluKernelPfi)
        /*0014*/ 	.word	0x00000000


	//----- nvinfo : EIATTR_MIN_STACK_SIZE
	.align		4
.L_3:
        /*0018*/ 	.byte	0x04, 0x12
        /*001a*/ 	.short	(.L_5 - .L_4)
	.align		4
.L_4:
        /*001c*/ 	.word	index@(_Z10reluKernelPfi)
        /*0020*/ 	.word	0x00000000
.L_5:


//--------------------- .nv.compat                --------------------------
	.section	.nv.compat,"",@"SHT_CUDA_COMPAT_INFO"
	.align	4
        /*0000*/ 	.byte	0x02, 0x09, 0x00, 0x00, 0x02, 0x02, 0x01, 0x00, 0x02, 0x05, 0x05, 0x00, 0x03, 0x07, 0x01, 0x01
        /*0010*/ 	.byte	0x02, 0x03, 0x00, 0x00, 0x02, 0x06, 0x01, 0x00, 0x04, 0x0b, 0x08, 0x00, 0x09, 0x00, 0x00, 0x00
        /*0020*/ 	.byte	0x00, 0x00, 0x00, 0x00


//--------------------- .nv.info._Z10reluKernelPfi --------------------------
	.section	.nv.info._Z10reluKernelPfi,"",@"SHT_CUDA_INFO"
	.sectionflags	@""
	.align	4


	//----- nvinfo : EIATTR_CUDA_API_VERSION
	.align		4
        /*0000*/ 	.byte	0x04, 0x37
        /*0002*/ 	.short	(.L_7 - .L_6)
.L_6:
        /*0004*/ 	.word	0x00000082


	//----- nvinfo : EIATTR_KPARAM_INFO
	.align		4
.L_7:
        /*0008*/ 	.byte	0x04, 0x17
        /*000a*/ 	.short	(.L_9 - .L_8)
.L_8:
        /*000c*/ 	.word	0x00000000
        /*0010*/ 	.short	0x0001
        /*0012*/ 	.short	0x0008
        /*0014*/ 	.byte	0x00, 0xf0, 0x11, 0x00


	//----- nvinfo : EIATTR_KPARAM_INFO
	.align		4
.L_9:
        /*0018*/ 	.byte	0x04, 0x17
        /*001a*/ 	.short	(.L_11 - .L_10)
.L_10:
        /*001c*/ 	.word	0x00000000
        /*0020*/ 	.short	0x0000
        /*0022*/ 	.short	0x0000
        /*0024*/ 	.byte	0x00, 0xf5, 0x21, 0x00


	//----- nvinfo : EIATTR_SPARSE_MMA_MASK
	.align		4
.L_11:
        /*0028*/ 	.byte	0x03, 0x50
        /*002a*/ 	.short	0x0000


	//----- nvinfo : EIATTR_MAXREG_COUNT
	.align		4
        /*002c*/ 	.byte	0x03, 0x1b
        /*002e*/ 	.short	0x00ff


	//----- nvinfo : EIATTR_MERCURY_ISA_VERSION
	.align		4
        /*0030*/ 	.byte	0x03, 0x5f
        /*0032*/ 	.short	0x0101


	//----- nvinfo : EIATTR_VRC_CTA_INIT_COUNT
	.align		4
        /*0034*/ 	.byte	0x02, 0x4a
	.zero		1
	.zero		1


	//----- nvinfo : EIATTR_EXIT_INSTR_OFFSETS
	.align		4
        /*0038*/ 	.byte	0x04, 0x1c
        /*003a*/ 	.short	(.L_13 - .L_12)


	//   ....[0]....
.L_12:
        /*003c*/ 	.word	0x00000070


	//   ....[1]....
        /*0040*/ 	.word	0x000000d0


	//   ....[2]....
        /*0044*/ 	.word	0x000000f0


	//----- nvinfo : EIATTR_CBANK_PARAM_SIZE
	.align		4
.L_13:
        /*0048*/ 	.byte	0x03, 0x19
        /*004a*/ 	.short	0x000c


	//----- nvinfo : EIATTR_PARAM_CBANK
	.align		4
        /*004c*/ 	.byte	0x04, 0x0a
        /*004e*/ 	.short	(.L_15 - .L_14)
	.align		4
.L_14:
        /*0050*/ 	.word	index@(.nv.constant0._Z10reluKernelPfi)
        /*0054*/ 	.short	0x0380
        /*0056*/ 	.short	0x000c


	//----- nvinfo : EIATTR_SW_WAR
	.align		4
.L_15:
        /*0058*/ 	.byte	0x04, 0x36
        /*005a*/ 	.short	(.L_17 - .L_16)
.L_16:
        /*005c*/ 	.word	0x00000008
.L_17:


//--------------------- .nv.callgraph             --------------------------
	.section	.nv.callgraph,"",@"SHT_CUDA_CALLGRAPH"
	.align	4
	.sectionentsize	8
	.align		4
        /*0000*/ 	.word	0x00000000
	.align		4
        /*0004*/ 	.word	0xffffffff
	.align		4
        /*0008*/ 	.word	0x00000000
	.align		4
        /*000c*/ 	.word	0xfffffffe
	.align		4
        /*0010*/ 	.word	0x00000000
	.align		4
        /*0014*/ 	.word	0xfffffffd
	.align		4
        /*0018*/ 	.word	0x00000000
	.align		4
        /*001c*/ 	.word	0xfffffffc


//--------------------- .text._Z10reluKernelPfi   --------------------------
	.section	.text._Z10reluKernelPfi,"ax",@progbits
	.align	128
        .global         _Z10reluKernelPfi
        .type           _Z10reluKernelPfi,@function
        .size           _Z10reluKernelPfi,(.L_x_1 - _Z10reluKernelPfi)
        .other          _Z10reluKernelPfi,@"STO_CUDA_ENTRY STV_DEFAULT"
_Z10reluKernelPfi:
.text._Z10reluKernelPfi:
[----:B------:R-:W-:Y:S01]  /*0000*/  LDC R1, c[0x0][0x37c] ;  /* 0x0000df00ff017b82 */ /* 0x000fe20000000800 */
[----:B------:R-:W0:Y:S07]  /*0010*/  S2R R0, SR_TID.X ;  /* 0x0000000000007919 */ /* 0x000e2e0000002100 */
[----:B------:R-:W0:Y:S01]  /*0020*/  S2UR UR4, SR_CTAID.X ;  /* 0x00000000000479c3 */ /* 0x000e220000002500 */
[----:B------:R-:W1:Y:S07]  /*0030*/  LDCU UR5, c[0x0][0x388] ;  /* 0x00007100ff0577ac */ /* 0x000e6e0008000800 */
[----:B------:R-:W0:Y:S02]  /*0040*/  LDC R5, c[0x0][0x360] ;  /* 0x0000d800ff057b82 */ /* 0x000e240000000800 */
[----:B0-----:R-:W-:-:S05]  /*0050*/  IMAD R5, R5, UR4, R0 ;  /* 0x0000000405057c24 */ /* 0x001fca000f8e0200 */
[----:B-1----:R-:W-:-:S13]  /*0060*/  ISETP.GE.AND P0, PT, R5, UR5, PT ;  /* 0x0000000505007c0c */ /* 0x002fda000bf06270 */
[----:B------:R-:W-:Y:S05]  /*0070*/  @P0 EXIT ;  /* 0x000000000000094d */ /* 0x000fea0003800000 */
[----:B------:R-:W0:Y:S01]  /*0080*/  LDC.64 R2, c[0x0][0x380] ;  /* 0x0000e000ff027b82 */ /* 0x000e220000000a00 */
[----:B------:R-:W1:Y:S01]  /*0090*/  LDCU.64 UR4, c[0x0][0x358] ;  /* 0x00006b00ff0477ac */ /* 0x000e620008000a00 */
[----:B0-----:R-:W-:-:S05]  /*00a0*/  IMAD.WIDE R2, R5, 0x4, R2 ;  /* 0x0000000405027825 */ /* 0x001fca00078e0202 */
[----:B-1----:R-:W2:Y:S02]  /*00b0*/  LDG.E R0, desc[UR4][R2.64] ;  /* 0x0000000402007981 */ /* 0x002ea4000c1e1900 */
[----:B--2---:R-:W-:-:S13]  /*00c0*/  FSETP.GEU.AND P0, PT, R0, RZ, PT ;  /* 0x000000ff0000720b */ /* 0x004fda0003f0e000 */
[----:B------:R-:W-:Y:S05]  /*00d0*/  @P0 EXIT ;  /* 0x000000000000094d */ /* 0x000fea0003800000 */
[----:B------:R-:W-:Y:S01]  /*00e0*/  STG.E desc[UR4][R2.64], RZ ;  /* 0x000000ff02007986 */ /* 0x000fe2000c101904 */
[----:B------:R-:W-:Y:S05]  /*00f0*/  EXIT ;  /* 0x000000000000794d */ /* 0x000fea0003800000 */
.L_x_0:
[----:B------:R-:W-:-:S00]  /*0100*/  BRA `(.L_x_0) ;  /* 0xfffffffc00fc7947 */ /* 0x000fc0000383ffff */
[----:B------:R-:W-:-:S00]  /*0110*/  NOP ;  /* 0x0000000000007918 */ /* 0x000fc00000000000 */
        /* <DEDUP_REMOVED lines=14> */
.L_x_1:


//--------------------- .nv.shared.reserved.0     --------------------------
	.section	.nv.shared.reserved.0,"aw",@nobits
	.weak		__nv_reservedSMEM_offset_0_alias
	.size		__nv_reservedSMEM_offset_0_alias, 0, 64
	.other		__nv_reservedSMEM_offset_0_alias,@"STO_CUDA_RESERVED_SHARED STV_DEFAULT"
__nv_reservedSMEM_offset_0_alias:
	.zero		0
	.zero		64


//--------------------- .nv.constant0._Z10reluKernelPfi --------------------------
	.section	.nv.constant0._Z10reluKernelPfi,"a",@progbits
	.sectionflags	@""
	.align	4
.nv.constant0._Z10reluKernelPfi:
	.zero		908


//--------------------- SYMBOLS --------------------------

	.type		.nv.reservedSmem.offset0,@object
	.size		.nv.reservedSmem.offset0,0x4
